//
// Generated by NVIDIA NVVM Compiler
//
// Compiler Build ID: CL-36424714
// Cuda compilation tools, release 13.0, V13.0.88
// Based on NVVM 20.0.0
//

.version 9.0
.target sm_100
.address_size 64

	// .globl	nms_kernel

.visible .entry nms_kernel(
	.param .u64 .ptr .align 1 nms_kernel_param_0,
	.param .u32 nms_kernel_param_1,
	.param .f32 nms_kernel_param_2,
	.param .u64 .ptr .align 1 nms_kernel_param_3
)
{
	.reg .pred 	%p<8>;
	.reg .b32 	%r<14>;
	.reg .b32 	%f<31>;
	.reg .b64 	%rd<11>;

	ld.param.u64 	%rd5, [nms_kernel_param_0];
	ld.param.u32 	%r4, [nms_kernel_param_1];
	ld.param.f32 	%f1, [nms_kernel_param_2];
	ld.param.u64 	%rd4, [nms_kernel_param_3];
	cvta.to.global.u64 	%rd1, %rd5;
	mov.u32 	%r5, %ctaid.x;
	mov.u32 	%r6, %ntid.x;
	mov.u32 	%r7, %tid.x;
	mad.lo.s32 	%r1, %r5, %r6, %r7;
	setp.ge.s32 	%p1, %r1, %r4;
	@%p1 bra 	$L__BB0_7;
	cvta.to.global.u64 	%rd6, %rd4;
	mul.wide.s32 	%rd7, %r1, 4;
	add.s64 	%rd2, %rd6, %rd7;
	mov.b32 	%r8, 1;
	st.global.u32 	[%rd2], %r8;
	setp.lt.s32 	%p2, %r4, 1;
	@%p2 bra 	$L__BB0_7;
	mul.lo.s32 	%r10, %r1, 5;
	mul.wide.s32 	%rd8, %r10, 4;
	add.s64 	%rd3, %rd1, %rd8;
	mov.b32 	%r13, 0;
$L__BB0_3:
	setp.eq.s32 	%p3, %r13, %r1;
	@%p3 bra 	$L__BB0_6;
	mul.lo.s32 	%r11, %r13, 5;
	mul.wide.u32 	%rd9, %r11, 4;
	add.s64 	%rd10, %rd1, %rd9;
	ld.global.f32 	%f2, [%rd3];
	ld.global.f32 	%f3, [%rd10];
	max.f32 	%f4, %f2, %f3;
	ld.global.f32 	%f5, [%rd3+8];
	ld.global.f32 	%f6, [%rd10+8];
	min.f32 	%f7, %f5, %f6;
	ld.global.f32 	%f8, [%rd3+4];
	ld.global.f32 	%f9, [%rd10+4];
	max.f32 	%f10, %f8, %f9;
	ld.global.f32 	%f11, [%rd3+12];
	ld.global.f32 	%f12, [%rd10+12];
	min.f32 	%f13, %f11, %f12;
	sub.f32 	%f14, %f7, %f4;
	max.f32 	%f15, %f14, 0f00000000;
	sub.f32 	%f16, %f13, %f10;
	max.f32 	%f17, %f16, 0f00000000;
	mul.f32 	%f18, %f15, %f17;
	sub.f32 	%f19, %f5, %f2;
	sub.f32 	%f20, %f11, %f8;
	sub.f32 	%f21, %f6, %f3;
	sub.f32 	%f22, %f12, %f9;
	mul.f32 	%f23, %f21, %f22;
	fma.rn.f32 	%f24, %f19, %f20, %f23;
	sub.f32 	%f25, %f24, %f18;
	div.rn.f32 	%f26, %f18, %f25;
	ld.global.f32 	%f27, [%rd3+16];
	ld.global.f32 	%f29, [%rd10+16];
	setp.leu.f32 	%p4, %f26, %f1;
	setp.leu.f32 	%p5, %f29, %f27;
	or.pred  	%p6, %p4, %p5;
	@%p6 bra 	$L__BB0_6;
	mov.b32 	%r12, 0;
	st.global.u32 	[%rd2], %r12;
	bra.uni 	$L__BB0_7;
$L__BB0_6:
	add.s32 	%r13, %r13, 1;
	setp.ne.s32 	%p7, %r13, %r4;
	@%p7 bra 	$L__BB0_3;
$L__BB0_7:
	ret;

}


// ===== COMPILED SASS (sm_100) =====

	.target	sm_100

	.elftype	@"ET_EXEC"


//--------------------- .note.nv.tkinfo           --------------------------
	.section	.note.nv.tkinfo,"",@"SHT_NOTE"
	.sectionflags	@"SHF_NOTE_NV_TKINFO"
	.tkinfo
        /*0018*/ 	.word	0x00000002
        /*0030*/ 	.string	""
        /*0030*/ 	.string	"ptxas"
        /*0030*/ 	.string	"Cuda compilation tools, release 13.0, V13.0.88"
        /*0030*/ 	.string	"Build cuda_13.0.r13.0/compiler.36424714_0"
        /*0030*/ 	.string	"-arch sm_100 -m 64 "



//--------------------- .note.nv.cuinfo           --------------------------
	.section	.note.nv.cuinfo,"",@"SHT_NOTE"
	.sectionflags	@"SHF_NOTE_NV_CUINFO"
        /*0018*/ 	.short	0x0002
        /*001a*/ 	.short	0x0064
        /*001c*/ 	.short	0x0082
	.zero		2


//--------------------- .nv.info                  --------------------------
	.section	.nv.info,"",@"SHT_CUDA_INFO"
	.align	4


	//----- nvinfo : EIATTR_REGCOUNT
	.align		4
        /*0000*/ 	.byte	0x04, 0x2f
        /*0002*/ 	.short	(.L_1 - .L_0)
	.align		4
.L_0:
        /*0004*/ 	.word	index@(nms_kernel)
        /*0008*/ 	.word	0x0000001a


	//----- nvinfo : EIATTR_FRAME_SIZE
	.align		4
.L_1:
        /*000c*/ 	.byte	0x04, 0x11
        /*000e*/ 	.short	(.L_3 - .L_2)
	.align		4
.L_2:
        /*0010*/ 	.word	index@($__internal_0_$__cuda_sm3x_div_rn_noftz_f32_slowpath)
        /*0014*/ 	.word	0x00000000


	//----- nvinfo : EIATTR_FRAME_SIZE
	.align		4
.L_3:
        /*0018*/ 	.byte	0x04, 0x11
        /*001a*/ 	.short	(.L_5 - .L_4)
	.align		4
.L_4:
        /*001c*/ 	.word	index@(nms_kernel)
        /*0020*/ 	.word	0x00000000


	//----- nvinfo : EIATTR_MIN_STACK_SIZE
	.align		4
.L_5:
        /*0024*/ 	.byte	0x04, 0x12
        /*0026*/ 	.short	(.L_7 - .L_6)
	.align		4
.L_6:
        /*0028*/ 	.word	index@(nms_kernel)
        /*002c*/ 	.word	0x00000000
.L_7:


//--------------------- .nv.compat                --------------------------
	.section	.nv.compat,"",@"SHT_CUDA_COMPAT_INFO"
	.align	4
        /*0000*/ 	.byte	0x02, 0x09, 0x00, 0x00, 0x02, 0x02, 0x01, 0x00, 0x02, 0x05, 0x05, 0x00, 0x03, 0x07, 0x01, 0x01
        /*0010*/ 	.byte	0x02, 0x03, 0x00, 0x00, 0x02, 0x06, 0x01, 0x00, 0x04, 0x0b, 0x08, 0x00, 0x01, 0x00, 0x00, 0x00
        /*0020*/ 	.byte	0x00, 0x00, 0x00, 0x00


//--------------------- .nv.info.nms_kernel       --------------------------
	.section	.nv.info.nms_kernel,"",@"SHT_CUDA_INFO"
	.sectionflags	@""
	.align	4


	//----- nvinfo : EIATTR_CUDA_API_VERSION
	.align		4
        /*0000*/ 	.byte	0x04, 0x37
        /*0002*/ 	.short	(.L_9 - .L_8)
.L_8:
        /*0004*/ 	.word	0x00000082


	//----- nvinfo : EIATTR_KPARAM_INFO
	.align		4
.L_9:
        /*0008*/ 	.byte	0x04, 0x17
        /*000a*/ 	.short	(.L_11 - .L_10)
.L_10:
        /*000c*/ 	.word	0x00000000
        /*0010*/ 	.short	0x0003
        /*0012*/ 	.short	0x0010
        /*0014*/ 	.byte	0x00, 0xf5, 0x21, 0x00


	//----- nvinfo : EIATTR_KPARAM_INFO
	.align		4
.L_11:
        /*0018*/ 	.byte	0x04, 0x17
        /*001a*/ 	.short	(.L_13 - .L_12)
.L_12:
        /*001c*/ 	.word	0x00000000
        /*0020*/ 	.short	0x0002
        /*0022*/ 	.short	0x000c
        /*0024*/ 	.byte	0x00, 0xf0, 0x11, 0x00


	//----- nvinfo : EIATTR_KPARAM_INFO
	.align		4
.L_13:
        /*0028*/ 	.byte	0x04, 0x17
        /*002a*/ 	.short	(.L_15 - .L_14)
.L_14:
        /*002c*/ 	.word	0x00000000
        /*0030*/ 	.short	0x0001
        /*0032*/ 	.short	0x0008
        /*0034*/ 	.byte	0x00, 0xf0, 0x11, 0x00


	//----- nvinfo : EIATTR_KPARAM_INFO
	.align		4
.L_15:
        /*0038*/ 	.byte	0x04, 0x17
        /*003a*/ 	.short	(.L_17 - .L_16)
.L_16:
        /*003c*/ 	.word	0x00000000
        /*0040*/ 	.short	0x0000
        /*0042*/ 	.short	0x0000
        /*0044*/ 	.byte	0x00, 0xf5, 0x21, 0x00


	//----- nvinfo : EIATTR_SPARSE_MMA_MASK
	.align		4
.L_17:
        /*0048*/ 	.byte	0x03, 0x50
        /*004a*/ 	.short	0x0000


	//----- nvinfo : EIATTR_MAXREG_COUNT
	.align		4
        /*004c*/ 	.byte	0x03, 0x1b
        /*004e*/ 	.short	0x00ff


	//----- nvinfo : EIATTR_MERCURY_ISA_VERSION
	.align		4
        /*0050*/ 	.byte	0x03, 0x5f
        /*0052*/ 	.short	0x0101


	//----- nvinfo : EIATTR_VRC_CTA_INIT_COUNT
	.align		4
        /*0054*/ 	.byte	0x02, 0x4a
	.zero		1
	.zero		1


	//----- nvinfo : EIATTR_EXIT_INSTR_OFFSETS
	.align		4
        /*0058*/ 	.byte	0x04, 0x1c
        /*005a*/ 	.short	(.L_19 - .L_18)


	//   ....[0]....
.L_18:
        /*005c*/ 	.word	0x00000070


	//   ....[1]....
        /*0060*/ 	.word	0x000000e0


	//   ....[2]....
        /*0064*/ 	.word	0x00000490


	//   ....[3]....
        /*0068*/ 	.word	0x000004b0


	//----- nvinfo : EIATTR_CRS_STACK_SIZE
	.align		4
.L_19:
        /*006c*/ 	.byte	0x04, 0x1e
        /*006e*/ 	.short	(.L_21 - .L_20)
.L_20:
        /*0070*/ 	.word	0x00000000


	//----- nvinfo : EIATTR_CBANK_PARAM_SIZE
	.align		4
.L_21:
        /*0074*/ 	.byte	0x03, 0x19
        /*0076*/ 	.short	0x0018


	//----- nvinfo : EIATTR_PARAM_CBANK
	.align		4
        /*0078*/ 	.byte	0x04, 0x0a
        /*007a*/ 	.short	(.L_23 - .L_22)
	.align		4
.L_22:
        /*007c*/ 	.word	index@(.nv.constant0.nms_kernel)
        /*0080*/ 	.short	0x0380
        /*0082*/ 	.short	0x0018


	//----- nvinfo : EIATTR_SW_WAR
	.align		4
.L_23:
        /*0084*/ 	.byte	0x04, 0x36
        /*0086*/ 	.short	(.L_25 - .L_24)
.L_24:
        /*0088*/ 	.word	0x00000008
.L_25:


//--------------------- .nv.callgraph             --------------------------
	.section	.nv.callgraph,"",@"SHT_CUDA_CALLGRAPH"
	.align	4
	.sectionentsize	8
	.align		4
        /*0000*/ 	.word	0x00000000
	.align		4
        /*0004*/ 	.word	0xffffffff
	.align		4
        /*0008*/ 	.word	0x00000000
	.align		4
        /*000c*/ 	.word	0xfffffffe
	.align		4
        /*0010*/ 	.word	0x00000000
	.align		4
        /*0014*/ 	.word	0xfffffffd
	.align		4
        /*0018*/ 	.word	0x00000000
	.align		4
        /*001c*/ 	.word	0xfffffffc


//--------------------- .text.nms_kernel          --------------------------
	.section	.text.nms_kernel,"ax",@progbits
	.align	128
        .global         nms_kernel
        .type           nms_kernel,@function
        .size           nms_kernel,(.L_x_18 - nms_kernel)
        .other          nms_kernel,@"STO_CUDA_ENTRY STV_DEFAULT"
nms_kernel:
.text.nms_kernel:
[----:B------:R-:W-:Y:S01]  /*0000*/  LDC R1, c[0x0][0x37c] ;  /* 0x0000df00ff017b82 */ /* 0x000fe20000000800 */
[----:B------:R-:W0:Y:S07]  /*0010*/  S2R R3, SR_TID.X ;  /* 0x0000000000037919 */ /* 0x000e2e0000002100 */
[----:B------:R-:W0:Y:S08]  /*0020*/  S2UR UR4, SR_CTAID.X ;  /* 0x00000000000479c3 */ /* 0x000e300000002500 */
[----:B------:R-:W0:Y:S08]  /*0030*/  LDC R2, c[0x0][0x360] ;  /* 0x0000d800ff027b82 */ /* 0x000e300000000800 */
[----:B------:R-:W1:Y:S01]  /*0040*/  LDC R5, c[0x0][0x388] ;  /* 0x0000e200ff057b82 */ /* 0x000e620000000800 */
[----:B0-----:R-:W-:-:S05]  /*0050*/  IMAD R2, R2, UR4, R3 ;  /* 0x0000000402027c24 */ /* 0x001fca000f8e0203 */
[----:B-1----:R-:W-:-:S13]  /*0060*/  ISETP.GE.AND P0, PT, R2, R5, PT ;  /* 0x000000050200720c */ /* 0x002fda0003f06270 */
[----:B------:R-:W-:Y:S05]  /*0070*/  @P0 EXIT ;  /* 0x000000000000094d */ /* 0x000fea0003800000 */
[----:B------:R-:W0:Y:S01]  /*0080*/  LDC.64 R10, c[0x0][0x390] ;  /* 0x0000e400ff0a7b82 */ /* 0x000e220000000a00 */
[----:B------:R-:W1:Y:S01]  /*0090*/  LDCU.64 UR4, c[0x0][0x358] ;  /* 0x00006b00ff0477ac */ /* 0x000e620008000a00 */
[----:B------:R-:W-:Y:S01]  /*00a0*/  ISETP.GE.AND P0, PT, R5, 0x1, PT ;  /* 0x000000010500780c */ /* 0x000fe20003f06270 */
[----:B------:R-:W-:Y:S02]  /*00b0*/  IMAD.MOV.U32 R3, RZ, RZ, 0x1 ;  /* 0x00000001ff037424 */ /* 0x000fe400078e00ff */
[----:B0-----:R-:W-:-:S05]  /*00c0*/  IMAD.WIDE R10, R2, 0x4, R10 ;  /* 0x00000004020a7825 */ /* 0x001fca00078e020a */
[----:B-1----:R0:W-:Y:S05]  /*00d0*/  STG.E desc[UR4][R10.64], R3 ;  /* 0x000000030a007986 */ /* 0x0021ea000c101904 */
[----:B------:R-:W-:Y:S05]  /*00e0*/  @!P0 EXIT ;  /* 0x000000000000894d */ /* 0x000fea0003800000 */
[----:B------:R-:W1:Y:S01]  /*00f0*/  LDC.64 R6, c[0x0][0x380] ;  /* 0x0000e000ff067b82 */ /* 0x000e620000000a00 */
[----:B0-----:R-:W-:Y:S01]  /*0100*/  IMAD R3, R2, 0x5, RZ ;  /* 0x0000000502037824 */ /* 0x001fe200078e02ff */
[----:B------:R-:W0:Y:S01]  /*0110*/  LDCU UR7, c[0x0][0x388] ;  /* 0x00007100ff0777ac */ /* 0x000e220008000800 */
[----:B------:R-:W-:Y:S01]  /*0120*/  IMAD.MOV.U32 R13, RZ, RZ, RZ ;  /* 0x000000ffff0d7224 */ /* 0x000fe200078e00ff */
[----:B------:R-:W2:Y:S04]  /*0130*/  LDCU UR6, c[0x0][0x38c] ;  /* 0x00007180ff0677ac */ /* 0x000ea80008000800 */
[----:B------:R-:W3:Y:S01]  /*0140*/  LDC.64 R8, c[0x0][0x380] ;  /* 0x0000e000ff087b82 */ /* 0x000ee20000000a00 */
[----:B012---:R-:W-:-:S07]  /*0150*/  IMAD.WIDE R6, R3, 0x4, R6 ;  /* 0x0000000403067825 */ /* 0x007fce00078e0206 */
.L_x_5:
[----:B------:R-:W-:Y:S01]  /*0160*/  ISETP.NE.AND P0, PT, R13, R2, PT ;  /* 0x000000020d00720c */ /* 0x000fe20003f05270 */
[----:B------:R-:W-:-:S12]  /*0170*/  BSSY.RECONVERGENT B0, `(.L_x_0) ;  /* 0x000002e000007945 */ /* 0x000fd80003800200 */
[----:B------:R-:W-:Y:S05]  /*0180*/  @!P0 BRA `(.L_x_1) ;  /* 0x0000000000b08947 */ /* 0x000fea0003800000 */
[----:B------:R-:W-:Y:S01]  /*0190*/  IMAD R5, R13, 0x5, RZ ;  /* 0x000000050d057824 */ /* 0x000fe200078e02ff */
[----:B------:R-:W2:Y:S03]  /*01a0*/  LDG.E R0, desc[UR4][R6.64] ;  /* 0x0000000406007981 */ /* 0x000ea6000c1e1900 */
[----:B---3--:R-:W-:Y:S01]  /*01b0*/  IMAD.WIDE.U32 R4, R5, 0x4, R8 ;  /* 0x0000000405047825 */ /* 0x008fe200078e0008 */
[----:B------:R-:W3:Y:S04]  /*01c0*/  LDG.E R15, desc[UR4][R6.64+0x8] ;  /* 0x00000804060f7981 */ /* 0x000ee8000c1e1900 */
[----:B------:R-:W4:Y:S04]  /*01d0*/  LDG.E R16, desc[UR4][R6.64+0x4] ;  /* 0x0000040406107981 */ /* 0x000f28000c1e1900 */
[----:B------:R-:W5:Y:S04]  /*01e0*/  LDG.E R21, desc[UR4][R6.64+0xc] ;  /* 0x00000c0406157981 */ /* 0x000f68000c1e1900 */
[----:B------:R-:W2:Y:S04]  /*01f0*/  LDG.E R3, desc[UR4][R4.64] ;  /* 0x0000000404037981 */ /* 0x000ea8000c1e1900 */
[----:B------:R-:W3:Y:S04]  /*0200*/  LDG.E R14, desc[UR4][R4.64+0x8] ;  /* 0x00000804040e7981 */ /* 0x000ee8000c1e1900 */
[----:B------:R-:W4:Y:S04]  /*0210*/  LDG.E R19, desc[UR4][R4.64+0x4] ;  /* 0x0000040404137981 */ /* 0x000f28000c1e1900 */
[----:B------:R-:W5:Y:S01]  /*0220*/  LDG.E R20, desc[UR4][R4.64+0xc] ;  /* 0x00000c0404147981 */ /* 0x000f62000c1e1900 */
[----:B------:R-:W-:Y:S01]  /*0230*/  BSSY.RECONVERGENT B1, `(.L_x_2) ;  /* 0x000001c000017945 */ /* 0x000fe20003800200 */
[----:B--2---:R-:W-:-:S02]  /*0240*/  FMNMX R12, R0, R3, !PT ;  /* 0x00000003000c7209 */ /* 0x004fc40007800000 */
[----:B---3--:R-:W-:Y:S02]  /*0250*/  FMNMX R17, R15, R14, PT ;  /* 0x0000000e0f117209 */ /* 0x008fe40003800000 */
[----:B----4-:R-:W-:Y:S02]  /*0260*/  FMNMX R18, R16, R19, !PT ;  /* 0x0000001310127209 */ /* 0x010fe40007800000 */
[----:B-----5:R-:W-:Y:S01]  /*0270*/  FMNMX R23, R21, R20, PT ;  /* 0x0000001415177209 */ /* 0x020fe20003800000 */
[----:B------:R-:W-:Y:S01]  /*0280*/  FADD R3, -R3, R14 ;  /* 0x0000000e03037221 */ /* 0x000fe20000000100 */
[----:B------:R-:W-:Y:S01]  /*0290*/  FADD R12, -R12, R17 ;  /* 0x000000110c0c7221 */ /* 0x000fe20000000100 */
[----:B------:R-:W-:Y:S02]  /*02a0*/  FADD R20, -R19, R20 ;  /* 0x0000001413147221 */ /* 0x000fe40000000100 */
[----:B------:R-:W-:Y:S01]  /*02b0*/  FADD R18, -R18, R23 ;  /* 0x0000001712127221 */ /* 0x000fe20000000100 */
[----:B------:R-:W-:Y:S01]  /*02c0*/  FADD R15, -R0, R15 ;  /* 0x0000000f000f7221 */ /* 0x000fe20000000100 */
[----:B------:R-:W-:Y:S01]  /*02d0*/  FMUL R20, R3, R20 ;  /* 0x0000001403147220 */ /* 0x000fe20000400000 */
[----:B------:R-:W-:Y:S01]  /*02e0*/  FMNMX R0, RZ, R12, !PT ;  /* 0x0000000cff007209 */ /* 0x000fe20007800000 */
[----:B------:R-:W-:Y:S01]  /*02f0*/  FADD R16, -R16, R21 ;  /* 0x0000001510107221 */ /* 0x000fe20000000100 */
[----:B------:R-:W-:-:S03]  /*0300*/  FMNMX R3, RZ, R18, !PT ;  /* 0x00000012ff037209 */ /* 0x000fc60007800000 */
[----:B------:R-:W-:Y:S02]  /*0310*/  FFMA R15, R15, R16, R20 ;  /* 0x000000100f0f7223 */ /* 0x000fe40000000014 */
[----:B------:R-:W-:-:S04]  /*0320*/  FMUL R0, R0, R3 ;  /* 0x0000000300007220 */ /* 0x000fc80000400000 */
[----:B------:R-:W-:-:S04]  /*0330*/  FADD R17, -R0, R15 ;  /* 0x0000000f00117221 */ /* 0x000fc80000000100 */
[----:B------:R-:W0:Y:S08]  /*0340*/  MUFU.RCP R3, R17 ;  /* 0x0000001100037308 */ /* 0x000e300000001000 */
[----:B------:R-:W1:Y:S01]  /*0350*/  FCHK P0, R0, R17 ;  /* 0x0000001100007302 */ /* 0x000e620000000000 */
[----:B0-----:R-:W-:-:S04]  /*0360*/  FFMA R12, -R17, R3, 1 ;  /* 0x3f800000110c7423 */ /* 0x001fc80000000103 */
[----:B------:R-:W-:-:S04]  /*0370*/  FFMA R3, R3, R12, R3 ;  /* 0x0000000c03037223 */ /* 0x000fc80000000003 */
[----:B------:R-:W-:-:S04]  /*0380*/  FFMA R12, R0, R3, RZ ;  /* 0x00000003000c7223 */ /* 0x000fc800000000ff */
[----:B------:R-:W-:-:S04]  /*0390*/  FFMA R14, -R17, R12, R0 ;  /* 0x0000000c110e7223 */ /* 0x000fc80000000100 */
[----:B------:R-:W-:Y:S01]  /*03a0*/  FFMA R3, R3, R14, R12 ;  /* 0x0000000e03037223 */ /* 0x000fe2000000000c */
[----:B-1----:R-:W-:Y:S06]  /*03b0*/  @!P0 BRA `(.L_x_3) ;  /* 0x00000000000c8947 */ /* 0x002fec0003800000 */
[----:B------:R-:W-:-:S07]  /*03c0*/  MOV R12, 0x3e0 ;  /* 0x000003e0000c7802 */ /* 0x000fce0000000f00 */
[----:B------:R-:W-:Y:S05]  /*03d0*/  CALL.REL.NOINC `($__internal_0_$__cuda_sm3x_div_rn_noftz_f32_slowpath) ;  /* 0x0000000000387944 */ /* 0x000fea0003c00000 */
[----:B------:R-:W-:-:S07]  /*03e0*/  IMAD.MOV.U32 R3, RZ, RZ, R0 ;  /* 0x000000ffff037224 */ /* 0x000fce00078e0000 */
.L_x_3:
[----:B------:R-:W-:Y:S05]  /*03f0*/  BSYNC.RECONVERGENT B1 ;  /* 0x0000000000017941 */ /* 0x000fea0003800200 */
.L_x_2:
[----:B------:R-:W2:Y:S04]  /*0400*/  LDG.E R5, desc[UR4][R4.64+0x10] ;  /* 0x0000100404057981 */ /* 0x000ea8000c1e1900 */
[----:B------:R-:W2:Y:S02]  /*0410*/  LDG.E R0, desc[UR4][R6.64+0x10] ;  /* 0x0000100406007981 */ /* 0x000ea4000c1e1900 */
[----:B--2---:R-:W-:-:S04]  /*0420*/  FSETP.GT.AND P0, PT, R5, R0, PT ;  /* 0x000000000500720b */ /* 0x004fc80003f04000 */
[----:B------:R-:W-:-:S13]  /*0430*/  FSETP.LEU.OR P0, PT, R3, UR6, !P0 ;  /* 0x0000000603007c0b */ /* 0x000fda000c70b400 */
[----:B------:R-:W-:Y:S05]  /*0440*/  @!P0 BRA `(.L_x_4) ;  /* 0x0000000000148947 */ /* 0x000fea0003800000 */
.L_x_1:
[----:B------:R-:W-:Y:S05]  /*0450*/  BSYNC.RECONVERGENT B0 ;  /* 0x0000000000007941 */ /* 0x000fea0003800200 */
.L_x_0:
[----:B------:R-:W-:-:S05]  /*0460*/  VIADD R13, R13, 0x1 ;  /* 0x000000010d0d7836 */ /* 0x000fca0000000000 */
[----:B------:R-:W-:-:S13]  /*0470*/  ISETP.NE.AND P0, PT, R13, UR7, PT ;  /* 0x000000070d007c0c */ /* 0x000fda000bf05270 */
[----:B------:R-:W-:Y:S05]  /*0480*/  @P0 BRA `(.L_x_5) ;  /* 0xfffffffc00340947 */ /* 0x000fea000383ffff */
[----:B------:R-:W-:Y:S05]  /*0490*/  EXIT ;  /* 0x000000000000794d */ /* 0x000fea0003800000 */
.L_x_4:
[----:B------:R-:W-:Y:S01]  /*04a0*/  STG.E desc[UR4][R10.64], RZ ;  /* 0x000000ff0a007986 */ /* 0x000fe2000c101904 */
[----:B------:R-:W-:Y:S05]  /*04b0*/  EXIT ;  /* 0x000000000000794d */ /* 0x000fea0003800000 */
        .weak           $__internal_0_$__cuda_sm3x_div_rn_noftz_f32_slowpath
        .type           $__internal_0_$__cuda_sm3x_div_rn_noftz_f32_slowpath,@function
        .size           $__internal_0_$__cuda_sm3x_div_rn_noftz_f32_slowpath,(.L_x_18 - $__internal_0_$__cuda_sm3x_div_rn_noftz_f32_slowpath)
$__internal_0_$__cuda_sm3x_div_rn_noftz_f32_slowpath:
[----:B------:R-:W-:Y:S01]  /*04c0*/  SHF.R.U32.HI R14, RZ, 0x17, R17 ;  /* 0x00000017ff0e7819 */ /* 0x000fe20000011611 */
[----:B------:R-:W-:Y:S01]  /*04d0*/  BSSY.RECONVERGENT B2, `(.L_x_6) ;  /* 0x0000064000027945 */ /* 0x000fe20003800200 */
[--C-:B------:R-:W-:Y:S01]  /*04e0*/  SHF.R.U32.HI R3, RZ, 0x17, R0.reuse ;  /* 0x00000017ff037819 */ /* 0x100fe20000011600 */
[----:B------:R-:W-:Y:S01]  /*04f0*/  IMAD.MOV.U32 R16, RZ, RZ, R0 ;  /* 0x000000ffff107224 */ /* 0x000fe200078e0000 */
[----:B------:R-:W-:Y:S02]  /*0500*/  LOP3.LUT R14, R14, 0xff, RZ, 0xc0, !PT ;  /* 0x000000ff0e0e7812 */ /* 0x000fe400078ec0ff */
[----:B------:R-:W-:-:S03]  /*0510*/  LOP3.LUT R20, R3, 0xff, RZ, 0xc0, !PT ;  /* 0x000000ff03147812 */ /* 0x000fc600078ec0ff */
[----:B------:R-:W-:Y:S02]  /*0520*/  VIADD R19, R14, 0xffffffff ;  /* 0xffffffff0e137836 */ /* 0x000fe40000000000 */
[----:B------:R-:W-:-:S03]  /*0530*/  VIADD R18, R20, 0xffffffff ;  /* 0xffffffff14127836 */ /* 0x000fc60000000000 */
[----:B------:R-:W-:-:S04]  /*0540*/  ISETP.GT.U32.AND P0, PT, R19, 0xfd, PT ;  /* 0x000000fd1300780c */ /* 0x000fc80003f04070 */
[----:B------:R-:W-:-:S13]  /*0550*/  ISETP.GT.U32.OR P0, PT, R18, 0xfd, P0 ;  /* 0x000000fd1200780c */ /* 0x000fda0000704470 */
[----:B------:R-:W-:Y:S01]  /*0560*/  @!P0 IMAD.MOV.U32 R15, RZ, RZ, RZ ;  /* 0x000000ffff0f8224 */ /* 0x000fe200078e00ff */
[----:B------:R-:W-:Y:S06]  /*0570*/  @!P0 BRA `(.L_x_7) ;  /* 0x0000000000608947 */ /* 0x000fec0003800000 */
[----:B------:R-:W-:Y:S01]  /*0580*/  FSETP.GTU.FTZ.AND P0, PT, |R0|, +INF , PT ;  /* 0x7f8000000000780b */ /* 0x000fe20003f1c200 */
[----:B------:R-:W-:Y:S01]  /*0590*/  IMAD.MOV.U32 R3, RZ, RZ, R17 ;  /* 0x000000ffff037224 */ /* 0x000fe200078e0011 */
[----:B------:R-:W-:-:S04]  /*05a0*/  FSETP.GTU.FTZ.AND P1, PT, |R17|, +INF , PT ;  /* 0x7f8000001100780b */ /* 0x000fc80003f3c200 */
[----:B------:R-:W-:-:S13]  /*05b0*/  PLOP3.LUT P0, PT, P0, P1, PT, 0xf8, 0x8f ;  /* 0x00000000008f781c */ /* 0x000fda0000703f70 */
[----:B------:R-:W-:Y:S05]  /*05c0*/  @P0 BRA `(.L_x_8) ;  /* 0x00000004004c0947 */ /* 0x000fea0003800000 */
[----:B------:R-:W-:-:S13]  /*05d0*/  LOP3.LUT P0, RZ, R17, 0x7fffffff, R16, 0xc8, !PT ;  /* 0x7fffffff11ff7812 */ /* 0x000fda000780c810 */
[----:B------:R-:W-:Y:S05]  /*05e0*/  @!P0 BRA `(.L_x_9) ;  /* 0x00000004003c8947 */ /* 0x000fea0003800000 */
[C---:B------:R-:W-:Y:S02]  /*05f0*/  FSETP.NEU.FTZ.AND P2, PT, |R0|.reuse, +INF , PT ;  /* 0x7f8000000000780b */ /* 0x040fe40003f5d200 */
[----:B------:R-:W-:Y:S02]  /*0600*/  FSETP.NEU.FTZ.AND P1, PT, |R3|, +INF , PT ;  /* 0x7f8000000300780b */ /* 0x000fe40003f3d200 */
[----:B------:R-:W-:-:S11]  /*0610*/  FSETP.NEU.FTZ.AND P0, PT, |R0|, +INF , PT ;  /* 0x7f8000000000780b */ /* 0x000fd60003f1d200 */
[----:B------:R-:W-:Y:S05]  /*0620*/  @!P1 BRA !P2, `(.L_x_9) ;  /* 0x00000004002c9947 */ /* 0x000fea0005000000 */
[----:B------:R-:W-:-:S04]  /*0630*/  LOP3.LUT P2, RZ, R16, 0x7fffffff, RZ, 0xc0, !PT ;  /* 0x7fffffff10ff7812 */ /* 0x000fc8000784c0ff */
[----:B------:R-:W-:-:S13]  /*0640*/  PLOP3.LUT P1, PT, P1, P2, PT, 0x2f, 0xf2 ;  /* 0x0000000000f2781c */ /* 0x000fda0000f24577 */
[----:B------:R-:W-:Y:S05]  /*0650*/  @P1 BRA `(.L_x_10) ;  /* 0x0000000400181947 */ /* 0x000fea0003800000 */
[----:B------:R-:W-:-:S04]  /*0660*/  LOP3.LUT P1, RZ, R17, 0x7fffffff, RZ, 0xc0, !PT ;  /* 0x7fffffff11ff7812 */ /* 0x000fc8000782c0ff */
[----:B------:R-:W-:-:S13]  /*0670*/  PLOP3.LUT P0, PT, P0, P1, PT, 0x2f, 0xf2 ;  /* 0x0000000000f2781c */ /* 0x000fda0000702577 */
[----:B------:R-:W-:Y:S05]  /*0680*/  @P0 BRA `(.L_x_11) ;  /* 0x0000000400000947 */ /* 0x000fea0003800000 */
[----:B------:R-:W-:Y:S02]  /*0690*/  ISETP.GE.AND P0, PT, R18, RZ, PT ;  /* 0x000000ff1200720c */ /* 0x000fe40003f06270 */
[----:B------:R-:W-:-:S11]  /*06a0*/  ISETP.GE.AND P1, PT, R19, RZ, PT ;  /* 0x000000ff1300720c */ /* 0x000fd60003f26270 */
[----:B------:R-:W-:Y:S02]  /*06b0*/  @P0 IMAD.MOV.U32 R15, RZ, RZ, RZ ;  /* 0x000000ffff0f0224 */ /* 0x000fe400078e00ff */
[----:B------:R-:W-:Y:S01]  /*06c0*/  @!P0 FFMA R16, R0, 1.84467440737095516160e+19, RZ ;  /* 0x5f80000000108823 */ /* 0x000fe200000000ff */
[----:B------:R-:W-:Y:S02]  /*06d0*/  @!P0 IMAD.MOV.U32 R15, RZ, RZ, -0x40 ;  /* 0xffffffc0ff0f8424 */ /* 0x000fe400078e00ff */
[----:B------:R-:W-:Y:S02]  /*06e0*/  @!P1 FFMA R17, R3, 1.84467440737095516160e+19, RZ ;  /* 0x5f80000003119823 */ /* 0x000fe400000000ff */
[----:B------:R-:W-:-:S07]  /*06f0*/  @!P1 VIADD R15, R15, 0x40 ;  /* 0x000000400f0f9836 */ /* 0x000fce0000000000 */
.L_x_7:
[----:B------:R-:W-:Y:S01]  /*0700*/  LEA R0, R14, 0xc0800000, 0x17 ;  /* 0xc08000000e007811 */ /* 0x000fe200078eb8ff */
[----:B------:R-:W-:Y:S04]  /*0710*/  BSSY.RECONVERGENT B3, `(.L_x_12) ;  /* 0x0000036000037945 */ /* 0x000fe80003800200 */
[----:B------:R-:W-:Y:S02]  /*0720*/  IMAD.IADD R18, R17, 0x1, -R0 ;  /* 0x0000000111127824 */ /* 0x000fe400078e0a00 */
[----:B------:R-:W-:Y:S02]  /*0730*/  VIADD R17, R20, 0xffffff81 ;  /* 0xffffff8114117836 */ /* 0x000fe40000000000 */
[----:B------:R-:W0:Y:S01]  /*0740*/  MUFU.RCP R3, R18 ;  /* 0x0000001200037308 */ /* 0x000e220000001000 */
[----:B------:R-:W-:Y:S01]  /*0750*/  FADD.FTZ R19, -R18, -RZ ;  /* 0x800000ff12137221 */ /* 0x000fe20000010100 */
[----:B------:R-:W-:-:S03]  /*0760*/  IMAD R0, R17, -0x800000, R16 ;  /* 0xff80000011007824 */ /* 0x000fc600078e0210 */
[----:B0-----:R-:W-:-:S04]  /*0770*/  FFMA R20, R3, R19, 1 ;  /* 0x3f80000003147423 */ /* 0x001fc80000000013 */
[----:B------:R-:W-:-:S04]  /*0780*/  FFMA R3, R3, R20, R3 ;  /* 0x0000001403037223 */ /* 0x000fc80000000003 */
[----:B------:R-:W-:-:S04]  /*0790*/  FFMA R16, R0, R3, RZ ;  /* 0x0000000300107223 */ /* 0x000fc800000000ff */
[----:B------:R-:W-:-:S04]  /*07a0*/  FFMA R20, R19, R16, R0 ;  /* 0x0000001013147223 */ /* 0x000fc80000000000 */
[----:B------:R-:W-:Y:S01]  /*07b0*/  FFMA R20, R3, R20, R16 ;  /* 0x0000001403147223 */ /* 0x000fe20000000010 */
[----:B------:R-:W-:-:S03]  /*07c0*/  IADD3 R16, PT, PT, R17, 0x7f, -R14 ;  /* 0x0000007f11107810 */ /* 0x000fc60007ffe80e */
[----:B------:R-:W-:Y:S02]  /*07d0*/  FFMA R19, R19, R20, R0 ;  /* 0x0000001413137223 */ /* 0x000fe40000000000 */
[----:B------:R-:W-:Y:S02]  /*07e0*/  IMAD.IADD R15, R16, 0x1, R15 ;  /* 0x00000001100f7824 */ /* 0x000fe400078e020f */
[----:B------:R-:W-:-:S05]  /*07f0*/  FFMA R0, R3, R19, R20 ;  /* 0x0000001303007223 */ /* 0x000fca0000000014 */
[----:B------:R-:W-:-:S04]  /*0800*/  SHF.R.U32.HI R14, RZ, 0x17, R0 ;  /* 0x00000017ff0e7819 */ /* 0x000fc80000011600 */
[----:B------:R-:W-:-:S05]  /*0810*/  LOP3.LUT R14, R14, 0xff, RZ, 0xc0, !PT ;  /* 0x000000ff0e0e7812 */ /* 0x000fca00078ec0ff */
[----:B------:R-:W-:-:S04]  /*0820*/  IMAD.IADD R17, R14, 0x1, R15 ;  /* 0x000000010e117824 */ /* 0x000fc800078e020f */
[----:B------:R-:W-:-:S05]  /*0830*/  VIADD R14, R17, 0xffffffff ;  /* 0xffffffff110e7836 */ /* 0x000fca0000000000 */
[----:B------:R-:W-:-:S13]  /*0840*/  ISETP.GE.U32.AND P0, PT, R14, 0xfe, PT ;  /* 0x000000fe0e00780c */ /* 0x000fda0003f06070 */
[----:B------:R-:W-:Y:S05]  /*0850*/  @!P0 BRA `(.L_x_13) ;  /* 0x0000000000808947 */ /* 0x000fea0003800000 */
[----:B------:R-:W-:-:S13]  /*0860*/  ISETP.GT.AND P0, PT, R17, 0xfe, PT ;  /* 0x000000fe1100780c */ /* 0x000fda0003f04270 */
[----:B------:R-:W-:Y:S05]  /*0870*/  @P0 BRA `(.L_x_14) ;  /* 0x00000000006c0947 */ /* 0x000fea0003800000 */
[----:B------:R-:W-:-:S13]  /*0880*/  ISETP.GE.AND P0, PT, R17, 0x1, PT ;  /* 0x000000011100780c */ /* 0x000fda0003f06270 */
[----:B------:R-:W-:Y:S05]  /*0890*/  @P0 BRA `(.L_x_15) ;  /* 0x0000000000740947 */ /* 0x000fea0003800000 */
[----:B------:R-:W-:Y:S02]  /*08a0*/  ISETP.GE.AND P0, PT, R17, -0x18, PT ;  /* 0xffffffe81100780c */ /* 0x000fe40003f06270 */
[----:B------:R-:W-:-:S11]  /*08b0*/  LOP3.LUT R0, R0, 0x80000000, RZ, 0xc0, !PT ;  /* 0x8000000000007812 */ /* 0x000fd600078ec0ff */
[----:B------:R-:W-:Y:S05]  /*08c0*/  @!P0 BRA `(.L_x_15) ;  /* 0x0000000000688947 */ /* 0x000fea0003800000 */
[-CC-:B------:R-:W-:Y:S01]  /*08d0*/  FFMA.RZ R14, R3, R19.reuse, R20.reuse ;  /* 0x00000013030e7223 */ /* 0x180fe2000000c014 */
[C---:B------:R-:W-:Y:S01]  /*08e0*/  VIADD R16, R17.reuse, 0x20 ;  /* 0x0000002011107836 */ /* 0x040fe20000000000 */
[C---:B------:R-:W-:Y:S02]  /*08f0*/  ISETP.NE.AND P2, PT, R17.reuse, RZ, PT ;  /* 0x000000ff1100720c */ /* 0x040fe40003f45270 */
[----:B------:R-:W-:Y:S01]  /*0900*/  ISETP.NE.AND P1, PT, R17, RZ, PT ;  /* 0x000000ff1100720c */ /* 0x000fe20003f25270 */
[----:B------:R-:W-:Y:S01]  /*0910*/  IMAD.MOV R17, RZ, RZ, -R17 ;  /* 0x000000ffff117224 */ /* 0x000fe200078e0a11 */
[----:B------:R-:W-:Y:S01]  /*0920*/  LOP3.LUT R15, R14, 0x7fffff, RZ, 0xc0, !PT ;  /* 0x007fffff0e0f7812 */ /* 0x000fe200078ec0ff */
[CCC-:B------:R-:W-:Y:S01]  /*0930*/  FFMA.RP R14, R3.reuse, R19.reuse, R20.reuse ;  /* 0x00000013030e7223 */ /* 0x1c0fe20000008014 */
[----:B------:R-:W-:Y:S02]  /*0940*/  FFMA.RM R3, R3, R19, R20 ;  /* 0x0000001303037223 */ /* 0x000fe40000004014 */
[----:B------:R-:W-:-:S03]  /*0950*/  LOP3.LUT R15, R15, 0x800000, RZ, 0xfc, !PT ;  /* 0x008000000f0f7812 */ /* 0x000fc600078efcff */
[----:B------:R-:W-:Y:S02]  /*0960*/  FSETP.NEU.FTZ.AND P0, PT, R14, R3, PT ;  /* 0x000000030e00720b */ /* 0x000fe40003f1d000 */
[----:B------:R-:W-:Y:S02]  /*0970*/  SHF.L.U32 R16, R15, R16, RZ ;  /* 0x000000100f107219 */ /* 0x000fe400000006ff */
[----:B------:R-:W-:Y:S02]  /*0980*/  SEL R14, R17, RZ, P2 ;  /* 0x000000ff110e7207 */ /* 0x000fe40001000000 */
[----:B------:R-:W-:Y:S02]  /*0990*/  ISETP.NE.AND P1, PT, R16, RZ, P1 ;  /* 0x000000ff1000720c */ /* 0x000fe40000f25270 */
[----:B------:R-:W-:Y:S02]  /*09a0*/  SHF.R.U32.HI R14, RZ, R14, R15 ;  /* 0x0000000eff0e7219 */ /* 0x000fe4000001160f */
[----:B------:R-:W-:-:S02]  /*09b0*/  PLOP3.LUT P0, PT, P0, P1, PT, 0xf8, 0x8f ;  /* 0x00000000008f781c */ /* 0x000fc40000703f70 */
[----:B------:R-:W-:Y:S02]  /*09c0*/  SHF.R.U32.HI R16, RZ, 0x1, R14 ;  /* 0x00000001ff107819 */ /* 0x000fe4000001160e */
[----:B------:R-:W-:-:S04]  /*09d0*/  SEL R3, RZ, 0x1, !P0 ;  /* 0x00000001ff037807 */ /* 0x000fc80004000000 */
[----:B------:R-:W-:-:S04]  /*09e0*/  LOP3.LUT R3, R3, 0x1, R16, 0xf8, !PT ;  /* 0x0000000103037812 */ /* 0x000fc800078ef810 */
[----:B------:R-:W-:-:S05]  /*09f0*/  LOP3.LUT R3, R3, R14, RZ, 0xc0, !PT ;  /* 0x0000000e03037212 */ /* 0x000fca00078ec0ff */
[----:B------:R-:W-:-:S05]  /*0a00*/  IMAD.IADD R3, R16, 0x1, R3 ;  /* 0x0000000110037824 */ /* 0x000fca00078e0203 */
[----:B------:R-:W-:Y:S01]  /*0a10*/  LOP3.LUT R0, R3, R0, RZ, 0xfc, !PT ;  /* 0x0000000003007212 */ /* 0x000fe200078efcff */
[----:B------:R-:W-:Y:S06]  /*0a20*/  BRA `(.L_x_15) ;  /* 0x0000000000107947 */ /* 0x000fec0003800000 */
.L_x_14:
[----:B------:R-:W-:-:S04]  /*0a30*/  LOP3.LUT R0, R0, 0x80000000, RZ, 0xc0, !PT ;  /* 0x8000000000007812 */ /* 0x000fc800078ec0ff */
[----:B------:R-:W-:Y:S01]  /*0a40*/  LOP3.LUT R0, R0, 0x7f800000, RZ, 0xfc, !PT ;  /* 0x7f80000000007812 */ /* 0x000fe200078efcff */
[----:B------:R-:W-:Y:S06]  /*0a50*/  BRA `(.L_x_15) ;  /* 0x0000000000047947 */ /* 0x000fec0003800000 */
.L_x_13:
[----:B------:R-:W-:-:S07]  /*0a60*/  IMAD R0, R15, 0x800000, R0 ;  /* 0x008000000f007824 */ /* 0x000fce00078e0200 */
.L_x_15:
[----:B------:R-:W-:Y:S05]  /*0a70*/  BSYNC.RECONVERGENT B3 ;  /* 0x0000000000037941 */ /* 0x000fea0003800200 */
.L_x_12:
[----:B------:R-:W-:Y:S05]  /*0a80*/  BRA `(.L_x_16) ;  /* 0x0000000000207947 */ /* 0x000fea0003800000 */
.L_x_11:
[----:B------:R-:W-:-:S04]  /*0a90*/  LOP3.LUT R0, R17, 0x80000000, R16, 0x48, !PT ;  /* 0x8000000011007812 */ /* 0x000fc800078e4810 */
[----:B------:R-:W-:Y:S01]  /*0aa0*/  LOP3.LUT R0, R0, 0x7f800000, RZ, 0xfc, !PT ;  /* 0x7f80000000007812 */ /* 0x000fe200078efcff */
[----:B------:R-:W-:Y:S06]  /*0ab0*/  BRA `(.L_x_16) ;  /* 0x0000000000147947 */ /* 0x000fec0003800000 */
.L_x_10:
[----:B------:R-:W-:Y:S01]  /*0ac0*/  LOP3.LUT R0, R17, 0x80000000, R16, 0x48, !PT ;  /* 0x8000000011007812 */ /* 0x000fe200078e4810 */
[----:B------:R-:W-:Y:S06]  /*0ad0*/  BRA `(.L_x_16) ;  /* 0x00000000000c7947 */ /* 0x000fec0003800000 */
.L_x_9:
[----:B------:R-:W0:Y:S01]  /*0ae0*/  MUFU.RSQ R0, -QNAN ;  /* 0xffc0000000007908 */ /* 0x000e220000001400 */
[----:B------:R-:W-:Y:S05]  /*0af0*/  BRA `(.L_x_16) ;  /* 0x0000000000047947 */ /* 0x000fea0003800000 */
.L_x_8:
[----:B------:R-:W-:-:S07]  /*0b00*/  FADD.FTZ R0, R0, R3 ;  /* 0x0000000300007221 */ /* 0x000fce0000010000 */
.L_x_16:
[----:B------:R-:W-:Y:S05]  /*0b10*/  BSYNC.RECONVERGENT B2 ;  /* 0x0000000000027941 */ /* 0x000fea0003800200 */
.L_x_6:
[----:B------:R-:W-:Y:S02]  /*0b20*/  IMAD.MOV.U32 R14, RZ, RZ, R12 ;  /* 0x000000ffff0e7224 */ /* 0x000fe400078e000c */
[----:B------:R-:W-:-:S04]  /*0b30*/  IMAD.MOV.U32 R15, RZ, RZ, 0x0 ;  /* 0x00000000ff0f7424 */ /* 0x000fc800078e00ff */
[----:B0-----:R-:W-:Y:S05]  /*0b40*/  RET.REL.NODEC R14 `(nms_kernel) ;  /* 0xfffffff40e2c7950 */ /* 0x001fea0003c3ffff */
.L_x_17:
[----:B------:R-:W-:-:S00]  /*0b50*/  BRA `(.L_x_17) ;  /* 0xfffffffc00fc7947 */ /* 0x000fc0000383ffff */
[----:B------:R-:W-:-:S00]  /*0b60*/  NOP ;  /* 0x0000000000007918 */ /* 0x000fc00000000000 */
        /* <DEDUP_REMOVED lines=9> */
.L_x_18:


//--------------------- .nv.shared.reserved.0     --------------------------
	.section	.nv.shared.reserved.0,"aw",@nobits
	.weak		__nv_reservedSMEM_offset_0_alias
	.size		__nv_reservedSMEM_offset_0_alias, 0, 64
	.other		__nv_reservedSMEM_offset_0_alias,@"STO_CUDA_RESERVED_SHARED STV_DEFAULT"
__nv_reservedSMEM_offset_0_alias:
	.zero		0
	.zero		64


//--------------------- .nv.constant0.nms_kernel  --------------------------
	.section	.nv.constant0.nms_kernel,"a",@progbits
	.sectionflags	@""
	.align	4
.nv.constant0.nms_kernel:
	.zero		920


//--------------------- SYMBOLS --------------------------

	.type		.nv.reservedSmem.offset0,@object
	.size		.nv.reservedSmem.offset0,0x4
